	.headerflags	@"EF_CUDA_TEXMODE_UNIFIED EF_CUDA_64BIT_ADDRESS EF_CUDA_ACCELERATORS EF_CUDA_SM90 EF_CUDA_VIRTUAL_SM(EF_CUDA_SM90)"
	.elftype	@"ET_EXEC"


//--------------------- .nv.info                  --------------------------
	.section	.nv.info,"",@"SHT_CUDA_INFO"
	.align	4


	//----- nvinfo : EIATTR_REGCOUNT
	.align		4
        /*0000*/ 	.byte	0x04, 0x2f
        /*0002*/ 	.short	(.L_3 - .L_2)
	.align		4
.L_2:
        /*0004*/ 	.word	index@(triton_poi_fused__native_batch_norm_legit_no_training_add_div_hardtanh_mul_38)
        /*0008*/ 	.word	0x00000012


	//----- nvinfo : EIATTR_MIN_STACK_SIZE
	.align		4
.L_3:
        /*000c*/ 	.byte	0x04, 0x12
        /*000e*/ 	.short	(.L_5 - .L_4)
	.align		4
.L_4:
        /*0010*/ 	.word	index@(triton_poi_fused__native_batch_norm_legit_no_training_add_div_hardtanh_mul_38)
        /*0014*/ 	.word	0x00000000


	//----- nvinfo : EIATTR_FRAME_SIZE
	.align		4
.L_5:
        /*0018*/ 	.byte	0x04, 0x11
        /*001a*/ 	.short	(.L_7 - .L_6)
	.align		4
.L_6:
        /*001c*/ 	.word	index@(triton_poi_fused__native_batch_norm_legit_no_training_add_div_hardtanh_mul_38)
        /*0020*/ 	.word	0x00000000


	//----- nvinfo : EIATTR_MIN_STACK_SIZE
	.align		4
.L_7:
        /*0024*/ 	.byte	0x04, 0x12
        /*0026*/ 	.short	(.L_9 - .L_8)
	.align		4
.L_8:
        /*0028*/ 	.word	index@(triton_poi_fused__native_batch_norm_legit_no_training_add_div_hardtanh_mul_38)
        /*002c*/ 	.word	0x00000000
.L_9:


//--------------------- .nv.info.triton_poi_fused__native_batch_norm_legit_no_training_add_div_hardtanh_mul_38 --------------------------
	.section	.nv.info.triton_poi_fused__native_batch_norm_legit_no_training_add_div_hardtanh_mul_38,"",@"SHT_CUDA_INFO"
	.sectionflags	@""
	.align	4


	//----- nvinfo : EIATTR_CUDA_API_VERSION
	.align		4
        /*0000*/ 	.byte	0x04, 0x37
        /*0002*/ 	.short	(.L_11 - .L_10)
.L_10:
        /*0004*/ 	.word	0x0000007c


	//----- nvinfo : EIATTR_KPARAM_INFO
	.align		4
.L_11:
        /*0008*/ 	.byte	0x04, 0x17
        /*000a*/ 	.short	(.L_13 - .L_12)
.L_12:
        /*000c*/ 	.word	0x00000000
        /*0010*/ 	.short	0x0006
        /*0012*/ 	.short	0x0030
        /*0014*/ 	.byte	0x00, 0xf0, 0x11, 0x00


	//----- nvinfo : EIATTR_KPARAM_INFO
	.align		4
.L_13:
        /*0018*/ 	.byte	0x04, 0x17
        /*001a*/ 	.short	(.L_15 - .L_14)
.L_14:
        /*001c*/ 	.word	0x00000000
        /*0020*/ 	.short	0x0005
        /*0022*/ 	.short	0x0028
        /*0024*/ 	.byte	0x00, 0xf4, 0x21, 0x00


	//----- nvinfo : EIATTR_KPARAM_INFO
	.align		4
.L_15:
        /*0028*/ 	.byte	0x04, 0x17
        /*002a*/ 	.short	(.L_17 - .L_16)
.L_16:
        /*002c*/ 	.word	0x00000000
        /*0030*/ 	.short	0x0004
        /*0032*/ 	.short	0x0020
        /*0034*/ 	.byte	0x00, 0xf4, 0x21, 0x00


	//----- nvinfo : EIATTR_KPARAM_INFO
	.align		4
.L_17:
        /*0038*/ 	.byte	0x04, 0x17
        /*003a*/ 	.short	(.L_19 - .L_18)
.L_18:
        /*003c*/ 	.word	0x00000000
        /*0040*/ 	.short	0x0003
        /*0042*/ 	.short	0x0018
        /*0044*/ 	.byte	0x00, 0xf4, 0x21, 0x00


	//----- nvinfo : EIATTR_KPARAM_INFO
	.align		4
.L_19:
        /*0048*/ 	.byte	0x04, 0x17
        /*004a*/ 	.short	(.L_21 - .L_20)
.L_20:
        /*004c*/ 	.word	0x00000000
        /*0050*/ 	.short	0x0002
        /*0052*/ 	.short	0x0010
        /*0054*/ 	.byte	0x00, 0xf4, 0x21, 0x00


	//----- nvinfo : EIATTR_KPARAM_INFO
	.align		4
.L_21:
        /*0058*/ 	.byte	0x04, 0x17
        /*005a*/ 	.short	(.L_23 - .L_22)
.L_22:
        /*005c*/ 	.word	0x00000000
        /*0060*/ 	.short	0x0001
        /*0062*/ 	.short	0x0008
        /*0064*/ 	.byte	0x00, 0xf4, 0x21, 0x00


	//----- nvinfo : EIATTR_KPARAM_INFO
	.align		4
.L_23:
        /*0068*/ 	.byte	0x04, 0x17
        /*006a*/ 	.short	(.L_25 - .L_24)
.L_24:
        /*006c*/ 	.word	0x00000000
        /*0070*/ 	.short	0x0000
        /*0072*/ 	.short	0x0000
        /*0074*/ 	.byte	0x00, 0xf4, 0x21, 0x00


	//----- nvinfo : EIATTR_SPARSE_MMA_MASK
	.align		4
.L_25:
        /*0078*/ 	.byte	0x03, 0x50
        /*007a*/ 	.short	0x0000


	//----- nvinfo : EIATTR_MAXREG_COUNT
	.align		4
        /*007c*/ 	.byte	0x03, 0x1b
        /*007e*/ 	.short	0x00ff


	//----- nvinfo : EIATTR_EXIT_INSTR_OFFSETS
	.align		4
        /*0080*/ 	.byte	0x04, 0x1c
        /*0082*/ 	.short	(.L_27 - .L_26)


	//   ....[0]....
.L_26:
        /*0084*/ 	.word	0x00000340


	//   ....[1]....
        /*0088*/ 	.word	0x00000370


	//----- nvinfo : EIATTR_REQNTID
	.align		4
.L_27:
        /*008c*/ 	.byte	0x04, 0x10
        /*008e*/ 	.short	(.L_29 - .L_28)
.L_28:
        /*0090*/ 	.word	0x00000080
        /*0094*/ 	.word	0x00000001
        /*0098*/ 	.word	0x00000001


	//----- nvinfo : EIATTR_CBANK_PARAM_SIZE
	.align		4
.L_29:
        /*009c*/ 	.byte	0x03, 0x19
        /*009e*/ 	.short	0x0034


	//----- nvinfo : EIATTR_PARAM_CBANK
	.align		4
        /*00a0*/ 	.byte	0x04, 0x0a
        /*00a2*/ 	.short	(.L_31 - .L_30)
	.align		4
.L_30:
        /*00a4*/ 	.word	index@(.nv.constant0.triton_poi_fused__native_batch_norm_legit_no_training_add_div_hardtanh_mul_38)
        /*00a8*/ 	.short	0x0210
        /*00aa*/ 	.short	0x0034


	//----- nvinfo : EIATTR_SW_WAR
	.align		4
.L_31:
        /*00ac*/ 	.byte	0x04, 0x36
        /*00ae*/ 	.short	(.L_33 - .L_32)
.L_32:
        /*00b0*/ 	.word	0x00000008
.L_33:


//--------------------- .nv.callgraph             --------------------------
	.section	.nv.callgraph,"",@"SHT_CUDA_CALLGRAPH"
	.align	4
	.sectionentsize	8
	.align		4
        /*0000*/ 	.word	0x00000000
	.align		4
        /*0004*/ 	.word	0xffffffff
	.align		4
        /*0008*/ 	.word	0x00000000
	.align		4
        /*000c*/ 	.word	0xfffffffe
	.align		4
        /*0010*/ 	.word	0x00000000
	.align		4
        /*0014*/ 	.word	0xfffffffd
	.align		4
        /*0018*/ 	.word	0x00000000
	.align		4
        /*001c*/ 	.word	0xfffffffc


//--------------------- .nv.constant4             --------------------------
	.section	.nv.constant4,"a",@progbits
	.align	8
	.align		8
.nv.constant4:
        /*0000*/ 	.dword	_$_str
	.align		8
        /*0008*/ 	.dword	_$_str_$_2


//--------------------- .text.triton_poi_fused__native_batch_norm_legit_no_training_add_div_hardtanh_mul_38 --------------------------
	.section	.text.triton_poi_fused__native_batch_norm_legit_no_training_add_div_hardtanh_mul_38,"ax",@progbits
	.align	128
        .global         triton_poi_fused__native_batch_norm_legit_no_training_add_div_hardtanh_mul_38
        .type           triton_poi_fused__native_batch_norm_legit_no_training_add_div_hardtanh_mul_38,@function
        .size           triton_poi_fused__native_batch_norm_legit_no_training_add_div_hardtanh_mul_38,(.L_x_1 - triton_poi_fused__native_batch_norm_legit_no_training_add_div_hardtanh_mul_38)
        .other          triton_poi_fused__native_batch_norm_legit_no_training_add_div_hardtanh_mul_38,@"STO_CUDA_ENTRY STV_DEFAULT"
triton_poi_fused__native_batch_norm_legit_no_training_add_div_hardtanh_mul_38:
.text.triton_poi_fused__native_batch_norm_legit_no_training_add_div_hardtanh_mul_38:
[----:B------:R-:W0:Y:S01]  /*0000*/  LDC R1, c[0x0][0x28] ;  /* 0x00000a00ff017b82 */ /* 0x000e220000000800 */
[----:B------:R-:W1:Y:S07]  /*0010*/  S2R R0, SR_TID.X ;  /* 0x0000000000007919 */ /* 0x000e6e0000002100 */
[----:B------:R-:W2:Y:S01]  /*0020*/  LDC.64 R6, c[0x0][0x228] ;  /* 0x00008a00ff067b82 */ /* 0x000ea20000000a00 */
[----:B------:R-:W-:Y:S01]  /*0030*/  CS2R R14, SRZ ;  /* 0x00000000000e7805 */ /* 0x000fe2000001ff00 */
[----:B------:R-:W-:Y:S01]  /*0040*/  ULDC.64 UR4, c[0x0][0x208] ;  /* 0x0000820000047ab9 */ /* 0x000fe20000000a00 */
[----:B------:R-:W3:Y:S05]  /*0050*/  S2R R3, SR_CTAID.X ;  /* 0x0000000000037919 */ /* 0x000eea0000002500 */
[----:B------:R-:W4:Y:S08]  /*0060*/  LDC.64 R4, c[0x0][0x220] ;  /* 0x00008800ff047b82 */ /* 0x000f300000000a00 */
[----:B------:R-:W5:Y:S08]  /*0070*/  LDC.64 R8, c[0x0][0x230] ;  /* 0x00008c00ff087b82 */ /* 0x000f700000000a00 */
[----:B------:R-:W5:Y:S01]  /*0080*/  LDC.64 R10, c[0x0][0x238] ;  /* 0x00008e00ff0a7b82 */ /* 0x000f620000000a00 */
[----:B-1----:R-:W-:-:S04]  /*0090*/  LOP3.LUT R0, R0, 0x7f, RZ, 0xc0, !PT ;  /* 0x0000007f00007812 */ /* 0x002fc800078ec0ff */
[----:B---3--:R-:W-:-:S04]  /*00a0*/  LEA R0, R3, R0, 0x7 ;  /* 0x0000000003007211 */ /* 0x008fc800078e38ff */
[C---:B------:R-:W-:Y:S01]  /*00b0*/  ISETP.GE.AND P0, PT, R0.reuse, 0x5400, PT ;  /* 0x000054000000780c */ /* 0x040fe20003f06270 */
[----:B------:R-:W-:-:S05]  /*00c0*/  IMAD.HI R2, R0, 0x30c30c31, RZ ;  /* 0x30c30c3100027827 */ /* 0x000fca00078e02ff */
[----:B------:R-:W-:-:S04]  /*00d0*/  SHF.R.U32.HI R3, RZ, 0x1f, R2 ;  /* 0x0000001fff037819 */ /* 0x000fc80000011602 */
[----:B------:R-:W-:-:S05]  /*00e0*/  LEA.HI.SX32 R3, R2, R3, 0x1a ;  /* 0x0000000302037211 */ /* 0x000fca00078fd2ff */
[----:B------:R-:W-:Y:S02]  /*00f0*/  IMAD R13, R3, -0x150, R0 ;  /* 0xfffffeb0030d7824 */ /* 0x000fe400078e0200 */
[----:B------:R-:W1:Y:S02]  /*0100*/  LDC.64 R2, c[0x0][0x218] ;  /* 0x00008600ff027b82 */ /* 0x000e640000000a00 */
[----:B--2---:R-:W-:-:S05]  /*0110*/  IMAD.WIDE R6, R13, 0x4, R6 ;  /* 0x000000040d067825 */ /* 0x004fca00078e0206 */
[----:B------:R5:W2:Y:S01]  /*0120*/  @!P0 LDG.E.EL R14, desc[UR4][R6.64] ;  /* 0x00000004060e8981 */ /* 0x000aa2000c2e1900 */
[----:B------:R-:W-:Y:S01]  /*0130*/  HFMA2.MMA R12, -RZ, RZ, 0, 0 ;  /* 0x00000000ff0c7435 */ /* 0x000fe200000001ff */
[----:B----4-:R-:W-:-:S05]  /*0140*/  IMAD.WIDE R4, R13, 0x4, R4 ;  /* 0x000000040d047825 */ /* 0x010fca00078e0204 */
[----:B------:R-:W3:Y:S01]  /*0150*/  @!P0 LDG.E.EL R15, desc[UR4][R4.64] ;  /* 0x00000004040f8981 */ /* 0x000ee2000c2e1900 */
[----:B-----5:R-:W-:-:S04]  /*0160*/  IMAD.WIDE R6, R13, 0x4, R8 ;  /* 0x000000040d067825 */ /* 0x020fc800078e0208 */
[----:B-1----:R-:W-:-:S04]  /*0170*/  IMAD.WIDE R2, R0, 0x4, R2 ;  /* 0x0000000400027825 */ /* 0x002fc800078e0202 */
[----:B0-----:R-:W-:Y:S01]  /*0180*/  IMAD.WIDE R8, R13, 0x4, R10 ;  /* 0x000000040d087825 */ /* 0x001fe200078e020a */
[----:B------:R0:W3:Y:S01]  /*0190*/  @!P0 LDG.E R12, desc[UR4][R2.64] ;  /* 0x00000004020c8981 */ /* 0x0000e2000c1e1900 */
[----:B------:R-:W-:-:S06]  /*01a0*/  CS2R R10, SRZ ;  /* 0x00000000000a7805 */ /* 0x000fcc000001ff00 */
[----:B------:R-:W4:Y:S04]  /*01b0*/  @!P0 LDG.E.EL R10, desc[UR4][R6.64] ;  /* 0x00000004060a8981 */ /* 0x000f28000c2e1900 */
[----:B------:R-:W4:Y:S01]  /*01c0*/  @!P0 LDG.E.EL R11, desc[UR4][R8.64] ;  /* 0x00000004080b8981 */ /* 0x000f22000c2e1900 */
[----:B0-----:R-:W-:Y:S01]  /*01d0*/  MOV R2, 0x3e800000 ;  /* 0x3e80000000027802 */ /* 0x001fe20000000f00 */
[----:B--2---:R-:W-:-:S04]  /*01e0*/  FADD R14, R14, 9.9999997473787516356e-06 ;  /* 0x3727c5ac0e0e7421 */ /* 0x004fc80000000000 */
[----:B------:R-:W0:Y:S02]  /*01f0*/  MUFU.SQRT R13, R14 ;  /* 0x0000000e000d7308 */ /* 0x000e240000002000 */
[C---:B0-----:R-:W-:Y:S02]  /*0200*/  FSETP.GT.AND P1, PT, R13.reuse, 8.50705917302346158658e+37, PT ;  /* 0x7e8000000d00780b */ /* 0x041fe40003f24000 */
[----:B------:R-:W-:-:S11]  /*0210*/  FSETP.GEU.AND P2, PT, R13, 1.175494350822287508e-38, PT ;  /* 0x008000000d00780b */ /* 0x000fd60003f4e000 */
[----:B------:R-:W-:-:S04]  /*0220*/  @P1 FMUL R13, R13, 0.25 ;  /* 0x3e8000000d0d1820 */ /* 0x000fc80000400000 */
[----:B------:R-:W-:-:S06]  /*0230*/  @!P2 FMUL R13, R13, 16777216 ;  /* 0x4b8000000d0da820 */ /* 0x000fcc0000400000 */
[----:B------:R-:W0:Y:S01]  /*0240*/  MUFU.RCP R13, R13 ;  /* 0x0000000d000d7308 */ /* 0x000e220000001000 */
[----:B------:R-:W-:Y:S01]  /*0250*/  FSEL R2, R2, 1, P1 ;  /* 0x3f80000002027808 */ /* 0x000fe20000800000 */
[----:B---3--:R-:W-:-:S04]  /*0260*/  FADD R12, -R15, R12 ;  /* 0x0000000c0f0c7221 */ /* 0x008fc80000000100 */
[----:B------:R-:W-:-:S04]  /*0270*/  @!P2 FMUL R2, R2, 16777216 ;  /* 0x4b8000000202a820 */ /* 0x000fc80000400000 */
[----:B0-----:R-:W-:-:S04]  /*0280*/  FMUL R3, R13, R2 ;  /* 0x000000020d037220 */ /* 0x001fc80000400000 */
[----:B------:R-:W-:Y:S02]  /*0290*/  FMUL R12, R12, R3 ;  /* 0x000000030c0c7220 */ /* 0x000fe40000400000 */
[----:B------:R-:W0:Y:S02]  /*02a0*/  LDC.64 R2, c[0x0][0x210] ;  /* 0x00008400ff027b82 */ /* 0x000e240000000a00 */
[----:B----4-:R-:W-:-:S04]  /*02b0*/  FFMA R10, R12, R10, R11 ;  /* 0x0000000a0c0a7223 */ /* 0x010fc8000000000b */
[----:B------:R-:W-:-:S05]  /*02c0*/  FADD R4, R10, 3 ;  /* 0x404000000a047421 */ /* 0x000fca0000000000 */
[----:B------:R-:W-:-:S04]  /*02d0*/  FSETP.GTU.AND P1, PT, R4, RZ, PT ;  /* 0x000000ff0400720b */ /* 0x000fc80003f2c000 */
[----:B------:R-:W-:-:S04]  /*02e0*/  FSEL R5, R4, RZ, P1 ;  /* 0x000000ff04057208 */ /* 0x000fc80000800000 */
[C---:B------:R-:W-:Y:S02]  /*02f0*/  FSETP.GEU.AND P2, PT, R5.reuse, 6, PT ;  /* 0x40c000000500780b */ /* 0x040fe40003f4e000 */
[----:B------:R-:W-:Y:S01]  /*0300*/  FSETP.NAN.AND P1, PT, R5, R5, PT ;  /* 0x000000050500720b */ /* 0x000fe20003f28000 */
[----:B0-----:R-:W-:-:S10]  /*0310*/  IMAD.WIDE R2, R0, 0x4, R2 ;  /* 0x0000000400027825 */ /* 0x001fd400078e0202 */
[----:B------:R-:W-:-:S05]  /*0320*/  @P2 FSEL R5, R5, 6, P1 ;  /* 0x40c0000005052808 */ /* 0x000fca0000800000 */
[----:B------:R-:W-:Y:S01]  /*0330*/  FMUL R5, R10, R5 ;  /* 0x000000050a057220 */ /* 0x000fe20000400000 */
[----:B------:R-:W-:Y:S06]  /*0340*/  @P0 EXIT ;  /* 0x000000000000094d */ /* 0x000fec0003800000 */
[----:B------:R-:W-:-:S05]  /*0350*/  FMUL R5, R5, 0.16666667163372039795 ;  /* 0x3e2aaaab05057820 */ /* 0x000fca0000400000 */
[----:B------:R-:W-:Y:S01]  /*0360*/  STG.E desc[UR4][R2.64], R5 ;  /* 0x0000000502007986 */ /* 0x000fe2000c101904 */
[----:B------:R-:W-:Y:S05]  /*0370*/  EXIT ;  /* 0x000000000000794d */ /* 0x000fea0003800000 */
.L_x_0:
[----:B------:R-:W-:-:S00]  /*0380*/  BRA `(.L_x_0) ;  /* 0xfffffffc00fc7947 */ /* 0x000fc0000383ffff */
[----:B------:R-:W-:-:S00]  /*0390*/  NOP ;  /* 0x0000000000007918 */ /* 0x000fc00000000000 */
        /* <DEDUP_REMOVED lines=14> */
.L_x_1:


//--------------------- .nv.global.init           --------------------------
	.section	.nv.global.init,"aw",@progbits
.nv.global.init:
	.type		_$_str,@object
	.size		_$_str,(_$_str_$_2 - _$_str)
_$_str:
        /*0000*/ 	.byte	0x5f, 0x5f, 0x43, 0x55, 0x44, 0x41, 0x5f, 0x46, 0x54, 0x5a, 0x00
	.type		_$_str_$_2,@object
	.size		_$_str_$_2,(.L_1 - _$_str_$_2)
_$_str_$_2:
        /*000b*/ 	.byte	0x5f, 0x5f, 0x43, 0x55, 0x44, 0x41, 0x5f, 0x50, 0x52, 0x45, 0x43, 0x5f, 0x53, 0x51, 0x52, 0x54
        /*001b*/ 	.byte	0x00
.L_1:


//--------------------- .nv.constant0.triton_poi_fused__native_batch_norm_legit_no_training_add_div_hardtanh_mul_38 --------------------------
	.section	.nv.constant0.triton_poi_fused__native_batch_norm_legit_no_training_add_div_hardtanh_mul_38,"a",@progbits
	.sectionflags	@""
	.align	4
.nv.constant0.triton_poi_fused__native_batch_norm_legit_no_training_add_div_hardtanh_mul_38:
	.zero		580
